	.headerflags	@"EF_CUDA_TEXMODE_UNIFIED EF_CUDA_64BIT_ADDRESS EF_CUDA_SM86 EF_CUDA_VIRTUAL_SM(EF_CUDA_SM86)"
	.elftype	@"ET_EXEC"


//--------------------- .nv.info                  --------------------------
	.section	.nv.info,"",@"SHT_CUDA_INFO"
	.align	4


	//----- nvinfo : EIATTR_REGCOUNT
	.align		4
        /*0000*/ 	.byte	0x04, 0x2f
        /*0002*/ 	.short	(.L_1 - .L_0)
	.align		4
.L_0:
        /*0004*/ 	.word	index@(triton_mm)
        /*0008*/ 	.word	0x00000050


	//----- nvinfo : EIATTR_MIN_STACK_SIZE
	.align		4
.L_1:
        /*000c*/ 	.byte	0x04, 0x12
        /*000e*/ 	.short	(.L_3 - .L_2)
	.align		4
.L_2:
        /*0010*/ 	.word	index@(triton_mm)
        /*0014*/ 	.word	0x00000000


	//----- nvinfo : EIATTR_FRAME_SIZE
	.align		4
.L_3:
        /*0018*/ 	.byte	0x04, 0x11
        /*001a*/ 	.short	(.L_5 - .L_4)
	.align		4
.L_4:
        /*001c*/ 	.word	index@(triton_mm)
        /*0020*/ 	.word	0x00000000


	//----- nvinfo : EIATTR_MIN_STACK_SIZE
	.align		4
.L_5:
        /*0024*/ 	.byte	0x04, 0x12
        /*0026*/ 	.short	(.L_7 - .L_6)
	.align		4
.L_6:
        /*0028*/ 	.word	index@(triton_mm)
        /*002c*/ 	.word	0x00000000
.L_7:


//--------------------- .nv.info.triton_mm        --------------------------
	.section	.nv.info.triton_mm,"",@"SHT_CUDA_INFO"
	.sectionflags	@""
	.align	4


	//----- nvinfo : EIATTR_CUDA_API_VERSION
	.align		4
        /*0000*/ 	.byte	0x04, 0x37
        /*0002*/ 	.short	(.L_9 - .L_8)
.L_8:
        /*0004*/ 	.word	0x0000007c


	//----- nvinfo : EIATTR_SW2861232_WAR
	.align		4
.L_9:
        /*0008*/ 	.byte	0x01, 0x35
	.zero		2


	//----- nvinfo : EIATTR_PARAM_CBANK
	.align		4
        /*000c*/ 	.byte	0x04, 0x0a
        /*000e*/ 	.short	(.L_11 - .L_10)
	.align		4
.L_10:
        /*0010*/ 	.word	index@(.nv.constant0.triton_mm)
        /*0014*/ 	.short	0x0160
        /*0016*/ 	.short	0x0020


	//----- nvinfo : EIATTR_CBANK_PARAM_SIZE
	.align		4
.L_11:
        /*0018*/ 	.byte	0x03, 0x19
        /*001a*/ 	.short	0x0020


	//----- nvinfo : EIATTR_KPARAM_INFO
	.align		4
        /*001c*/ 	.byte	0x04, 0x17
        /*001e*/ 	.short	(.L_13 - .L_12)
.L_12:
        /*0020*/ 	.word	0x00000000
        /*0024*/ 	.short	0x0003
        /*0026*/ 	.short	0x0018
        /*0028*/ 	.byte	0x00, 0xf4, 0x21, 0x00


	//----- nvinfo : EIATTR_KPARAM_INFO
	.align		4
.L_13:
        /*002c*/ 	.byte	0x04, 0x17
        /*002e*/ 	.short	(.L_15 - .L_14)
.L_14:
        /*0030*/ 	.word	0x00000000
        /*0034*/ 	.short	0x0002
        /*0036*/ 	.short	0x0010
        /*0038*/ 	.byte	0x00, 0xf4, 0x21, 0x00


	//----- nvinfo : EIATTR_KPARAM_INFO
	.align		4
.L_15:
        /*003c*/ 	.byte	0x04, 0x17
        /*003e*/ 	.short	(.L_17 - .L_16)
.L_16:
        /*0040*/ 	.word	0x00000000
        /*0044*/ 	.short	0x0001
        /*0046*/ 	.short	0x0008
        /*0048*/ 	.byte	0x00, 0xf4, 0x21, 0x00


	//----- nvinfo : EIATTR_KPARAM_INFO
	.align		4
.L_17:
        /*004c*/ 	.byte	0x04, 0x17
        /*004e*/ 	.short	(.L_19 - .L_18)
.L_18:
        /*0050*/ 	.word	0x00000000
        /*0054*/ 	.short	0x0000
        /*0056*/ 	.short	0x0000
        /*0058*/ 	.byte	0x00, 0xf4, 0x21, 0x00


	//----- nvinfo : EIATTR_MAXREG_COUNT
	.align		4
.L_19:
        /*005c*/ 	.byte	0x03, 0x1b
        /*005e*/ 	.short	0x00ff


	//----- nvinfo : EIATTR_EXIT_INSTR_OFFSETS
	.align		4
        /*0060*/ 	.byte	0x04, 0x1c
        /*0062*/ 	.short	(.L_21 - .L_20)


	//   ....[0]....
.L_20:
        /*0064*/ 	.word	0x00001390


	//   ....[1]....
        /*0068*/ 	.word	0x000013e0


	//----- nvinfo : EIATTR_REQNTID
	.align		4
.L_21:
        /*006c*/ 	.byte	0x04, 0x10
        /*006e*/ 	.short	(.L_23 - .L_22)
.L_22:
        /*0070*/ 	.word	0x00000080
        /*0074*/ 	.word	0x00000001
        /*0078*/ 	.word	0x00000001
.L_23:


//--------------------- .nv.callgraph             --------------------------
	.section	.nv.callgraph,"",@"SHT_CUDA_CALLGRAPH"
	.align	4
	.sectionentsize	8
	.align		4
        /*0000*/ 	.word	0x00000000
	.align		4
        /*0004*/ 	.word	0xffffffff
	.align		4
        /*0008*/ 	.word	0x00000000
	.align		4
        /*000c*/ 	.word	0xfffffffe
	.align		4
        /*0010*/ 	.word	0x00000000
	.align		4
        /*0014*/ 	.word	0xfffffffd
	.align		4
        /*0018*/ 	.word	0x00000000
	.align		4
        /*001c*/ 	.word	0xfffffffc


//--------------------- .nv.rel.action            --------------------------
	.section	.nv.rel.action,"",@"SHT_CUDA_RELOCINFO"
	.align	8
	.sectionentsize	8
        /*0000*/ 	.byte	0x73, 0x00, 0x00, 0x00, 0x00, 0x00, 0x00, 0x00, 0x00, 0x00, 0x00, 0x11, 0x25, 0x00, 0x05, 0x36


//--------------------- .nv.constant0.triton_mm   --------------------------
	.section	.nv.constant0.triton_mm,"a",@progbits
	.sectionflags	@""
	.align	4
.nv.constant0.triton_mm:
	.zero		384


//--------------------- .text.triton_mm           --------------------------
	.section	.text.triton_mm,"ax",@progbits
	.sectionflags	@"SHF_BARRIERS=1"
	.sectioninfo	@"SHI_REGISTERS=80"
	.align	128
        .global         triton_mm
        .type           triton_mm,@function
        .size           triton_mm,(.L_x_2 - triton_mm)
        .other          triton_mm,@"STO_CUDA_ENTRY STV_DEFAULT"
triton_mm:
.text.triton_mm:
[----:B------:R-:W-:Y:S02]  /*0000*/  IMAD.MOV.U32 R1, RZ, RZ, c[0x0][0x28] ;  /* 0x00000a00ff017624 */ /* 0x000fe400078e00ff */
[----:B------:R-:W1:Y:S01]  /*0010*/  S2R R7, SR_CTAID.X ;  /* 0x0000000000077919 */ /* 0x000e620000002500 */
[----:B------:R-:W-:Y:S01]  /*0020*/  IMAD.MOV.U32 R3, RZ, RZ, 0x8 ;  /* 0x00000008ff037424 */ /* 0x000fe200078e00ff */
[----:B------:R-:W-:Y:S01]  /*0030*/  ULDC.64 UR6, c[0x0][0x118] ;  /* 0x0000460000067ab9 */ /* 0x000fe20000000a00 */
[----:B------:R-:W-:Y:S01]  /*0040*/  IMAD.MOV.U32 R19, RZ, RZ, 0x2 ;  /* 0x00000002ff137424 */ /* 0x000fe200078e00ff */
[----:B------:R-:W2:Y:S01]  /*0050*/  S2R R69, SR_TID.X ;  /* 0x0000000000457919 */ /* 0x000ea20000002100 */
[----:B------:R-:W-:Y:S01]  /*0060*/  IMAD.MOV.U32 R67, RZ, RZ, RZ ;  /* 0x000000ffff437224 */ /* 0x000fe200078e00ff */
[----:B------:R-:W-:Y:S01]  /*0070*/  CS2R R56, SRZ ;  /* 0x0000000000387805 */ /* 0x000fe2000001ff00 */
[----:B------:R-:W-:Y:S01]  /*0080*/  IMAD.MOV.U32 R68, RZ, RZ, RZ ;  /* 0x000000ffff447224 */ /* 0x000fe200078e00ff */
[----:B------:R-:W-:Y:S01]  /*0090*/  CS2R R58, SRZ ;  /* 0x00000000003a7805 */ /* 0x000fe2000001ff00 */
        /* <DEDUP_REMOVED lines=10> */
[----:B------:R-:W-:Y:S01]  /*0140*/  UMOV UR4, 0xffffffff ;  /* 0xffffffff00047882 */ /* 0x000fe20000000000 */
[----:B-1----:R-:W-:-:S02]  /*0150*/  SHF.R.S32.HI R0, RZ, 0x1f, R7 ;  /* 0x0000001fff007819 */ /* 0x002fc40000011407 */
[----:B------:R-:W-:Y:S02]  /*0160*/  ISETP.GE.AND P0, PT, R7, RZ, PT ;  /* 0x000000ff0700720c */ /* 0x000fe40003f06270 */
[----:B------:R-:W-:Y:S01]  /*0170*/  LEA.HI R0, R0, R7, RZ, 0x9 ;  /* 0x0000000700007211 */ /* 0x000fe200078f48ff */
[----:B--2---:R-:W-:-:S03]  /*0180*/  IMAD.SHL.U32 R12, R69, 0x4, RZ ;  /* 0x00000004450c7824 */ /* 0x004fc600078e00ff */
[----:B------:R-:W-:Y:S02]  /*0190*/  SHF.R.S32.HI R4, RZ, 0x9, R0 ;  /* 0x00000009ff047819 */ /* 0x000fe40000011400 */
[----:B------:R-:W-:-:S03]  /*01a0*/  LOP3.LUT R0, R0, 0xfffffe00, RZ, 0xc0, !PT ;  /* 0xfffffe0000007812 */ /* 0x000fc600078ec0ff */
[----:B------:R-:W-:Y:S02]  /*01b0*/  IMAD R2, R4, -0x8, R3 ;  /* 0xfffffff804027824 */ /* 0x000fe400078e0203 */
[----:B------:R-:W-:-:S03]  /*01c0*/  IMAD.IADD R0, R7, 0x1, -R0 ;  /* 0x0000000107007824 */ /* 0x000fc600078e0a00 */
[----:B------:R-:W-:Y:S02]  /*01d0*/  IMNMX R5, R2, 0x8, PT ;  /* 0x0000000802057817 */ /* 0x000fe40003800200 */
[----:B------:R-:W-:Y:S02]  /*01e0*/  IABS R10, R0 ;  /* 0x00000000000a7213 */ /* 0x000fe40000000000 */
[-C--:B------:R-:W-:Y:S02]  /*01f0*/  IABS R14, R5.reuse ;  /* 0x00000005000e7213 */ /* 0x080fe40000000000 */
[-C--:B------:R-:W-:Y:S02]  /*0200*/  IABS R8, R5.reuse ;  /* 0x0000000500087213 */ /* 0x080fe40000000000 */
[----:B------:R-:W1:Y:S01]  /*0210*/  I2F.RP R6, R14 ;  /* 0x0000000e00067306 */ /* 0x000e620000209400 */
[----:B------:R-:W-:-:S04]  /*0220*/  LOP3.LUT R0, R0, R5, RZ, 0x3c, !PT ;  /* 0x0000000500007212 */ /* 0x000fc800078e3cff */
[----:B------:R-:W-:Y:S02]  /*0230*/  ISETP.GE.AND P4, PT, R0, RZ, PT ;  /* 0x000000ff0000720c */ /* 0x000fe40003f86270 */
[----:B------:R-:W-:Y:S01]  /*0240*/  LOP3.LUT R0, RZ, R5, RZ, 0x33, !PT ;  /* 0x00000005ff007212 */ /* 0x000fe200078e33ff */
[----:B-1----:R-:W1:Y:S02]  /*0250*/  MUFU.RCP R6, R6 ;  /* 0x0000000600067308 */ /* 0x002e640000001000 */
[----:B-1----:R-:W-:-:S06]  /*0260*/  IADD3 R2, R6, 0xffffffe, RZ ;  /* 0x0ffffffe06027810 */ /* 0x002fcc0007ffe0ff */
[----:B------:R1:W2:Y:S02]  /*0270*/  F2I.FTZ.U32.TRUNC.NTZ R3, R2 ;  /* 0x0000000200037305 */ /* 0x0002a4000021f000 */
[----:B-1----:R-:W-:Y:S02]  /*0280*/  IMAD.MOV.U32 R2, RZ, RZ, RZ ;  /* 0x000000ffff027224 */ /* 0x002fe400078e00ff */
[----:B--2---:R-:W-:-:S04]  /*0290*/  IMAD.MOV R9, RZ, RZ, -R3 ;  /* 0x000000ffff097224 */ /* 0x004fc800078e0a03 */
[----:B------:R-:W-:-:S04]  /*02a0*/  IMAD R9, R9, R14, RZ ;  /* 0x0000000e09097224 */ /* 0x000fc800078e02ff */
[----:B------:R-:W-:-:S04]  /*02b0*/  IMAD.HI.U32 R3, R3, R9, R2 ;  /* 0x0000000903037227 */ /* 0x000fc800078e0002 */
[----:B------:R-:W-:Y:S01]  /*02c0*/  IMAD.MOV R9, RZ, RZ, -R8 ;  /* 0x000000ffff097224 */ /* 0x000fe200078e0a08 */
[----:B------:R-:W-:Y:S01]  /*02d0*/  IABS R8, R7 ;  /* 0x0000000700087213 */ /* 0x000fe20000000000 */
[----:B------:R-:W-:Y:S01]  /*02e0*/  IMAD.HI.U32 R2, R3, R10, RZ ;  /* 0x0000000a03027227 */ /* 0x000fe200078e00ff */
[----:B------:R-:W-:-:S03]  /*02f0*/  SHF.R.U32.HI R7, RZ, 0x2, R69 ;  /* 0x00000002ff077819 */ /* 0x000fc60000011645 */
[----:B------:R-:W-:-:S04]  /*0300*/  IMAD.HI.U32 R3, R3, R8, RZ ;  /* 0x0000000803037227 */ /* 0x000fc800078e00ff */
[-C--:B------:R-:W-:Y:S01]  /*0310*/  IMAD R3, R3, R9.reuse, R8 ;  /* 0x0000000903037224 */ /* 0x080fe200078e0208 */
[----:B------:R-:W-:Y:S01]  /*0320*/  LOP3.LUT R8, R7, 0x10, RZ, 0xc0, !PT ;  /* 0x0000001007087812 */ /* 0x000fe200078ec0ff */
[----:B------:R-:W-:Y:S01]  /*0330*/  IMAD R6, R2, R9, R10 ;  /* 0x0000000902067224 */ /* 0x000fe200078e020a */
[----:B------:R-:W-:Y:S02]  /*0340*/  LOP3.LUT R9, R12, 0x8, RZ, 0xc0, !PT ;  /* 0x000000080c097812 */ /* 0x000fe400078ec0ff */
[C---:B------:R-:W-:Y:S02]  /*0350*/  ISETP.GT.U32.AND P2, PT, R14.reuse, R3, PT ;  /* 0x000000030e00720c */ /* 0x040fe40003f44070 */
[----:B------:R-:W-:Y:S02]  /*0360*/  ISETP.GT.U32.AND P3, PT, R14, R6, PT ;  /* 0x000000060e00720c */ /* 0x000fe40003f64070 */
[----:B------:R-:W-:-:S05]  /*0370*/  LOP3.LUT R8, R8, 0xf, R69, 0xf8, !PT ;  /* 0x0000000f08087812 */ /* 0x000fca00078ef845 */
[----:B------:R-:W-:-:S04]  /*0380*/  IMAD.SHL.U32 R8, R8, 0x20, RZ ;  /* 0x0000002008087824 */ /* 0x000fc800078e00ff */
[--C-:B------:R-:W-:Y:S02]  /*0390*/  @!P2 IMAD.IADD R3, R3, 0x1, -R14.reuse ;  /* 0x000000010303a824 */ /* 0x100fe400078e0a0e */
[----:B------:R-:W-:Y:S01]  /*03a0*/  @!P3 IMAD.IADD R6, R6, 0x1, -R14 ;  /* 0x000000010606b824 */ /* 0x000fe200078e0a0e */
[----:B------:R-:W-:Y:S02]  /*03b0*/  @!P3 IADD3 R2, R2, 0x1, RZ ;  /* 0x000000010202b810 */ /* 0x000fe40007ffe0ff */
[----:B------:R-:W-:Y:S02]  /*03c0*/  ISETP.GT.U32.AND P2, PT, R14, R3, PT ;  /* 0x000000030e00720c */ /* 0x000fe40003f44070 */
[----:B------:R-:W-:Y:S02]  /*03d0*/  ISETP.GE.U32.AND P1, PT, R6, R14, PT ;  /* 0x0000000e0600720c */ /* 0x000fe40003f26070 */
[----:B------:R-:W-:-:S04]  /*03e0*/  SHF.R.U32.HI R6, RZ, 0x1, R69 ;  /* 0x00000001ff067819 */ /* 0x000fc80000011645 */
[----:B------:R-:W-:Y:S02]  /*03f0*/  LOP3.LUT R11, R6, 0x8, RZ, 0xc0, !PT ;  /* 0x00000008060b7812 */ /* 0x000fe400078ec0ff */
[----:B------:R-:W-:Y:S02]  /*0400*/  LOP3.LUT R6, R69, 0x8, RZ, 0xc0, !PT ;  /* 0x0000000845067812 */ /* 0x000fe400078ec0ff */
[----:B------:R-:W-:Y:S01]  /*0410*/  LOP3.LUT R10, R11, 0x10, R12, 0xf8, !PT ;  /* 0x000000100b0a7812 */ /* 0x000fe200078ef80c */
[----:B------:R-:W-:Y:S01]  /*0420*/  @!P2 IMAD.IADD R3, R3, 0x1, -R14 ;  /* 0x000000010303a824 */ /* 0x000fe200078e0a0e */
[----:B------:R-:W-:Y:S02]  /*0430*/  LOP3.LUT R11, R11, 0x18, R12, 0x78, !PT ;  /* 0x000000180b0b7812 */ /* 0x000fe400078e780c */
[----:B------:R-:W-:Y:S01]  /*0440*/  @P1 IADD3 R2, R2, 0x1, RZ ;  /* 0x0000000102021810 */ /* 0x000fe20007ffe0ff */
[----:B------:R-:W-:Y:S01]  /*0450*/  @!P0 IMAD.MOV R3, RZ, RZ, -R3 ;  /* 0x000000ffff038224 */ /* 0x000fe200078e0a03 */
[----:B------:R-:W-:-:S02]  /*0460*/  LOP3.LUT R9, R10, 0x10, R9, 0x1e, !PT ;  /* 0x000000100a097812 */ /* 0x000fc400078e1e09 */
[----:B------:R-:W-:Y:S01]  /*0470*/  ISETP.NE.AND P1, PT, R5, RZ, PT ;  /* 0x000000ff0500720c */ /* 0x000fe20003f25270 */
[----:B------:R-:W-:Y:S01]  /*0480*/  @!P4 IMAD.MOV R2, RZ, RZ, -R2 ;  /* 0x000000ffff02c224 */ /* 0x000fe200078e0a02 */
[----:B------:R-:W-:Y:S02]  /*0490*/  LOP3.LUT R6, R6, 0x10, R7, 0xf8, !PT ;  /* 0x0000001006067812 */ /* 0x000fe400078ef807 */
[-C--:B------:R-:W-:Y:S02]  /*04a0*/  LOP3.LUT R75, R11, R8.reuse, RZ, 0xfc, !PT ;  /* 0x000000080b4b7212 */ /* 0x080fe400078efcff */
[----:B------:R-:W-:Y:S01]  /*04b0*/  LOP3.LUT R74, R9, R8, RZ, 0xfc, !PT ;  /* 0x00000008094a7212 */ /* 0x000fe200078efcff */
[----:B------:R-:W-:Y:S01]  /*04c0*/  IMAD.SHL.U32 R8, R69, 0x8, RZ ;  /* 0x0000000845087824 */ /* 0x000fe200078e00ff */
[----:B------:R-:W-:Y:S02]  /*04d0*/  SHF.R.U32.HI R5, RZ, 0x2, R69 ;  /* 0x00000002ff057819 */ /* 0x000fe40000011645 */
[----:B------:R-:W-:-:S02]  /*04e0*/  SEL R3, R0, R3, !P1 ;  /* 0x0000000300037207 */ /* 0x000fc40004800000 */
[----:B------:R-:W-:Y:S02]  /*04f0*/  LOP3.LUT R6, R6, 0x7, R69, 0xf8, !PT ;  /* 0x0000000706067812 */ /* 0x000fe400078ef845 */
[----:B------:R-:W-:Y:S01]  /*0500*/  SEL R2, R0, R2, !P1 ;  /* 0x0000000200027207 */ /* 0x000fe20004800000 */
[----:B------:R-:W-:Y:S01]  /*0510*/  IMAD R66, R4, 0x8, R3 ;  /* 0x0000000804427824 */ /* 0x000fe200078e0203 */
[----:B------:R-:W-:Y:S02]  /*0520*/  SGXT.U32 R0, R5, 0x5 ;  /* 0x000000050500781a */ /* 0x000fe40000000000 */
[--C-:B------:R-:W-:Y:S01]  /*0530*/  LOP3.LUT R5, R8, 0x18, R69.reuse, 0x48, !PT ;  /* 0x0000001808057812 */ /* 0x100fe200078e4845 */
[----:B------:R-:W-:Y:S01]  /*0540*/  IMAD.SHL.U32 R65, R2, 0x40, RZ ;  /* 0x0000004002417824 */ /* 0x000fe200078e00ff */
[----:B------:R-:W-:Y:S02]  /*0550*/  LEA R6, R6, 0x400, 0x5 ;  /* 0x0000040006067811 */ /* 0x000fe400078e28ff */
[----:B------:R-:W-:Y:S01]  /*0560*/  LOP3.LUT R12, R12, 0x18, R69, 0x48, !PT ;  /* 0x000000180c0c7812 */ /* 0x000fe200078e4845 */
[----:B------:R-:W-:Y:S01]  /*0570*/  IMAD R76, R0, 0x20, R5 ;  /* 0x00000020004c7824 */ /* 0x000fe200078e0205 */
[----:B------:R-:W-:-:S02]  /*0580*/  LOP3.LUT R73, R6, R11, RZ, 0xfc, !PT ;  /* 0x0000000b06497212 */ /* 0x000fc400078efcff */
[----:B------:R-:W-:Y:S01]  /*0590*/  LOP3.LUT R72, R9, R6, RZ, 0xfc, !PT ;  /* 0x0000000609487212 */ /* 0x000fe200078efcff */
[----:B------:R-:W-:Y:S01]  /*05a0*/  IMAD.SHL.U32 R76, R76, 0x2, RZ ;  /* 0x000000024c4c7824 */ /* 0x000fe200078e00ff */
[----:B------:R-:W-:Y:S02]  /*05b0*/  SHF.R.S32.HI R6, RZ, 0x19, R2 ;  /* 0x00000019ff067819 */ /* 0x000fe40000011402 */
[----:B------:R-:W-:Y:S01]  /*05c0*/  SHF.R.S32.HI R5, RZ, 0x19, R66 ;  /* 0x00000019ff057819 */ /* 0x000fe20000011442 */
[----:B------:R-:W-:Y:S01]  /*05d0*/  IMAD.SHL.U32 R66, R66, 0x40, RZ ;  /* 0x0000004042427824 */ /* 0x000fe200078e00ff */
[----:B------:R-:W-:Y:S02]  /*05e0*/  SGXT R3, R6, 0x1 ;  /* 0x000000010603781a */ /* 0x000fe40000000200 */
[C---:B------:R-:W-:Y:S02]  /*05f0*/  LOP3.LUT R4, R65.reuse, R0, RZ, 0xfc, !PT ;  /* 0x0000000041047212 */ /* 0x040fe400078efcff */
[----:B------:R-:W-:-:S02]  /*0600*/  LOP3.LUT R9, R65, 0x20, R0, 0xfe, !PT ;  /* 0x0000002041097812 */ /* 0x000fc400078efe00 */
[----:B------:R-:W-:Y:S02]  /*0610*/  SGXT R5, R5, 0x1 ;  /* 0x000000010505781a */ /* 0x000fe40000000200 */
[C---:B------:R-:W-:Y:S02]  /*0620*/  LOP3.LUT R2, R66.reuse, R0, RZ, 0xfc, !PT ;  /* 0x0000000042027212 */ /* 0x040fe400078efcff */
[----:B------:R-:W-:Y:S02]  /*0630*/  LEA.HI R6, R3, R4, RZ, 0xc ;  /* 0x0000000403067211 */ /* 0x000fe400078f60ff */
[----:B------:R-:W-:Y:S02]  /*0640*/  PRMT R10, R9, 0x9910, RZ ;  /* 0x00009910090a7816 */ /* 0x000fe400000000ff */
[----:B------:R-:W-:Y:S02]  /*0650*/  LOP3.LUT R3, R66, 0x20, R0, 0xfe, !PT ;  /* 0x0000002042037812 */ /* 0x000fe400078efe00 */
[----:B------:R-:W-:-:S02]  /*0660*/  LEA.HI R0, R5, R2, RZ, 0x9 ;  /* 0x0000000205007211 */ /* 0x000fc400078f48ff */
[----:B------:R-:W-:Y:S02]  /*0670*/  LOP3.LUT R11, R6, 0xff000, RZ, 0xc0, !PT ;  /* 0x000ff000060b7812 */ /* 0x000fe400078ec0ff */
[----:B------:R-:W-:Y:S02]  /*0680*/  LEA.HI R6, R5, R3, RZ, 0x9 ;  /* 0x0000000305067211 */ /* 0x000fe400078f48ff */
[----:B------:R-:W-:Y:S01]  /*0690*/  SHF.R.S32.HI R10, RZ, 0xf, R10 ;  /* 0x0000000fff0a7819 */ /* 0x000fe2000001140a */
[----:B------:R-:W-:Y:S01]  /*06a0*/  IMAD.IADD R11, R4, 0x1, -R11 ;  /* 0x00000001040b7824 */ /* 0x000fe200078e0a0b */
[----:B------:R-:W-:Y:S02]  /*06b0*/  LOP3.LUT R5, R0, 0xffe00, RZ, 0xc0, !PT ;  /* 0x000ffe0000057812 */ /* 0x000fe400078ec0ff */
[----:B------:R-:W-:Y:S01]  /*06c0*/  LOP3.LUT R0, R7, 0x8, RZ, 0xc0, !PT ;  /* 0x0000000807007812 */ /* 0x000fe200078ec0ff */
[----:B------:R-:W-:Y:S01]  /*06d0*/  IMAD.SHL.U32 R17, R11, 0x1000, RZ ;  /* 0x000010000b117824 */ /* 0x000fe200078e00ff */
[----:B------:R-:W-:-:S02]  /*06e0*/  LOP3.LUT R10, R10, 0xffff, RZ, 0xc0, !PT ;  /* 0x0000ffff0a0a7812 */ /* 0x000fc400078ec0ff */
[----:B------:R-:W-:Y:S01]  /*06f0*/  LOP3.LUT R4, R6, 0xffe00, RZ, 0xc0, !PT ;  /* 0x000ffe0006047812 */ /* 0x000fe200078ec0ff */
[----:B------:R-:W-:Y:S01]  /*0700*/  IMAD.IADD R6, R2, 0x1, -R5 ;  /* 0x0000000102067824 */ /* 0x000fe200078e0a05 */
[----:B------:R-:W-:Y:S02]  /*0710*/  LOP3.LUT R2, R0, 0x7, R69, 0xf8, !PT ;  /* 0x0000000700027812 */ /* 0x000fe400078ef845 */
[----:B------:R-:W-:Y:S01]  /*0720*/  LEA.HI R0, R10, R9, RZ, 0x1c ;  /* 0x000000090a007211 */ /* 0x000fe200078fe0ff */
[----:B------:R-:W-:Y:S01]  /*0730*/  IMAD.IADD R3, R3, 0x1, -R4 ;  /* 0x0000000103037824 */ /* 0x000fe200078e0a04 */
[----:B------:R-:W-:Y:S01]  /*0740*/  LOP3.LUT R4, R69, 0x3, RZ, 0xc0, !PT ;  /* 0x0000000345047812 */ /* 0x000fe200078ec0ff */
[----:B------:R-:W-:Y:S01]  /*0750*/  IMAD.SHL.U32 R7, R2, 0x20, RZ ;  /* 0x0000002002077824 */ /* 0x000fe200078e00ff */
[----:B------:R-:W-:Y:S01]  /*0760*/  LOP3.LUT R0, R0, 0xf000, RZ, 0xc0, !PT ;  /* 0x0000f00000007812 */ /* 0x000fe200078ec0ff */
[----:B------:R-:W-:Y:S02]  /*0770*/  IMAD.SHL.U32 R15, R3, 0x1000, RZ ;  /* 0x00001000030f7824 */ /* 0x000fe400078e00ff */
[C---:B------:R-:W-:Y:S01]  /*0780*/  IMAD.IADD R70, R12.reuse, 0x1, R7 ;  /* 0x000000010c467824 */ /* 0x040fe200078e0207 */
[----:B------:R-:W-:Y:S01]  /*0790*/  LOP3.LUT R71, R12, R7, RZ, 0xfc, !PT ;  /* 0x000000070c477212 */ /* 0x000fe200078efcff */
[----:B------:R-:W-:-:S02]  /*07a0*/  IMAD.MOV R0, RZ, RZ, -R0 ;  /* 0x000000ffff007224 */ /* 0x000fc400078e0a00 */
[----:B------:R-:W-:Y:S02]  /*07b0*/  IMAD.SHL.U32 R7, R6, 0x1000, RZ ;  /* 0x0000100006077824 */ /* 0x000fe400078e00ff */
[----:B------:R-:W-:Y:S01]  /*07c0*/  IMAD.WIDE.U32 R4, R4, 0x10, RZ ;  /* 0x0000001004047825 */ /* 0x000fe200078e00ff */
[----:B------:R-:W-:-:S03]  /*07d0*/  PRMT R0, R0, 0x7710, RZ ;  /* 0x0000771000007816 */ /* 0x000fc600000000ff */
[----:B------:R-:W-:-:S04]  /*07e0*/  IMAD.WIDE R10, R15, 0x2, RZ ;  /* 0x000000020f0a7825 */ /* 0x000fc800078e02ff */
[----:B------:R-:W-:Y:S01]  /*07f0*/  IMAD.IADD R9, R9, 0x1, R0 ;  /* 0x0000000109097824 */ /* 0x000fe200078e0200 */
[C---:B------:R-:W-:Y:S01]  /*0800*/  LOP3.LUT R0, R4.reuse, R10, RZ, 0xfc, !PT ;  /* 0x0000000a04007212 */ /* 0x040fe200078efcff */
[C---:B------:R-:W-:Y:S01]  /*0810*/  IMAD.WIDE R12, R7.reuse, 0x2, RZ ;  /* 0x00000002070c7825 */ /* 0x040fe200078e02ff */
[--C-:B------:R-:W-:Y:S02]  /*0820*/  LOP3.LUT R10, R7, 0x18, R8.reuse, 0xf8, !PT ;  /* 0x00000018070a7812 */ /* 0x100fe400078ef808 */
[----:B------:R-:W-:Y:S01]  /*0830*/  PRMT R9, R9, 0x9910, RZ ;  /* 0x0000991009097816 */ /* 0x000fe200000000ff */
[----:B------:R-:W-:Y:S01]  /*0840*/  IMAD.WIDE R2, R17, 0x2, RZ ;  /* 0x0000000211027825 */ /* 0x000fe200078e02ff */
[C---:B------:R-:W-:Y:S02]  /*0850*/  LOP3.LUT R7, R4.reuse, R12, RZ, 0xfc, !PT ;  /* 0x0000000c04077212 */ /* 0x040fe400078efcff */
[----:B------:R-:W-:Y:S01]  /*0860*/  LOP3.LUT R12, R15, 0x18, R8, 0xf8, !PT ;  /* 0x000000180f0c7812 */ /* 0x000fe200078ef808 */
[----:B------:R-:W-:Y:S01]  /*0870*/  IMAD.SHL.U32 R15, R9, 0x1000, RZ ;  /* 0x00001000090f7824 */ /* 0x000fe200078e00ff */
[----:B------:R-:W-:-:S02]  /*0880*/  LOP3.LUT R6, R4, R2, RZ, 0xfc, !PT ;  /* 0x0000000204067212 */ /* 0x000fc400078efcff */
[--C-:B------:R-:W-:Y:S01]  /*0890*/  LOP3.LUT R9, R17, 0x18, R8.reuse, 0xf8, !PT ;  /* 0x0000001811097812 */ /* 0x100fe200078ef808 */
[----:B------:R-:W-:Y:S01]  /*08a0*/  IMAD.WIDE R16, R15, 0x2, RZ ;  /* 0x000000020f107825 */ /* 0x000fe200078e02ff */
[C---:B------:R-:W-:Y:S02]  /*08b0*/  LOP3.LUT R61, R5.reuse, R3, RZ, 0xfc, !PT ;  /* 0x00000003053d7212 */ /* 0x040fe400078efcff */
[----:B------:R-:W-:Y:S01]  /*08c0*/  LOP3.LUT R2, R5, R11, RZ, 0xfc, !PT ;  /* 0x0000000b05027212 */ /* 0x000fe200078efcff */
[----:B------:R-:W-:Y:S01]  /*08d0*/  IMAD.WIDE R10, R10, R19, c[0x0][0x160] ;  /* 0x000058000a0a7625 */ /* 0x000fe200078e0213 */
[----:B------:R-:W-:Y:S02]  /*08e0*/  LOP3.LUT R14, R15, 0x18, R8, 0xf8, !PT ;  /* 0x000000180f0e7812 */ /* 0x000fe400078ef808 */
[----:B------:R-:W-:Y:S01]  /*08f0*/  LOP3.LUT R3, R5, R13, RZ, 0xfc, !PT ;  /* 0x0000000d05037212 */ /* 0x000fe200078efcff */
[----:B------:R-:W-:Y:S01]  /*0900*/  IMAD.WIDE R12, R12, R19, c[0x0][0x160] ;  /* 0x000058000c0c7625 */ /* 0x000fe200078e0213 */
[----:B------:R1:W-:Y:S01]  /*0910*/  LDGSTS.E.BYPASS.128 [R76], [R10.64] ;  /* 0x000000000a4c7fae */ /* 0x0003e2000b901c46 */
[----:B------:R-:W-:-:S02]  /*0920*/  IADD3 R6, P3, R6, c[0x0][0x168], RZ ;  /* 0x00005a0006067a10 */ /* 0x000fc40007f7e0ff */
[-C--:B------:R-:W-:Y:S01]  /*0930*/  IMAD.WIDE R8, R9, R19.reuse, c[0x0][0x168] ;  /* 0x00005a0009087625 */ /* 0x080fe200078e0213 */
[----:B------:R2:W-:Y:S01]  /*0940*/  LDGSTS.E.BYPASS.128 [R76+0x800], [R12.64] ;  /* 0x008000000c4c7fae */ /* 0x0005e2000b901c46 */
[----:B------:R-:W-:Y:S02]  /*0950*/  LOP3.LUT R64, R4, R16, RZ, 0xfc, !PT ;  /* 0x0000001004407212 */ /* 0x000fe400078efcff */
[----:B------:R-:W-:Y:S01]  /*0960*/  IMAD.WIDE R14, R14, R19, c[0x0][0x168] ;  /* 0x00005a000e0e7625 */ /* 0x000fe200078e0213 */
[----:B------:R-:W0:Y:S01]  /*0970*/  LDGDEPBAR ;  /* 0x00000000000079af */ /* 0x000e220000000000 */
[----:B------:R-:W-:Y:S01]  /*0980*/  IADD3 R62, P4, R6, 0x40, RZ ;  /* 0x00000040063e7810 */ /* 0x000fe20007f9e0ff */
[----:B------:R-:W-:Y:S01]  /*0990*/  CS2R R18, SRZ ;  /* 0x0000000000127805 */ /* 0x000fe2000001ff00 */
[----:B------:R-:W-:Y:S01]  /*09a0*/  IADD3 R60, P0, R0, c[0x0][0x160], RZ ;  /* 0x00005800003c7a10 */ /* 0x000fe20007f1e0ff */
[----:B------:R1:W-:Y:S01]  /*09b0*/  LDGSTS.E.BYPASS.128 [R76+0x1000], [R8.64] ;  /* 0x01000000084c7fae */ /* 0x0003e2000b901c46 */
[----:B------:R-:W-:-:S02]  /*09c0*/  IADD3 R0, P2, R7, c[0x0][0x160], RZ ;  /* 0x0000580007007a10 */ /* 0x000fc40007f5e0ff */
[----:B------:R-:W-:Y:S01]  /*09d0*/  IADD3 R64, P1, R64, c[0x0][0x168], RZ ;  /* 0x00005a0040407a10 */ /* 0x000fe20007f3e0ff */
[----:B------:R3:W-:Y:S01]  /*09e0*/  LDGSTS.E.BYPASS.128 [R76+0x1800], [R14.64] ;  /* 0x018000000e4c7fae */ /* 0x0007e2000b901c46 */
[----:B------:R-:W-:Y:S01]  /*09f0*/  IADD3.X R61, RZ, c[0x0][0x16c], R61, P4, P3 ;  /* 0x00005b00ff3d7a10 */ /* 0x000fe200027e643d */
[----:B--2---:R-:W-:Y:S01]  /*0a00*/  CS2R R12, SRZ ;  /* 0x00000000000c7805 */ /* 0x004fe2000001ff00 */
[----:B------:R-:W-:Y:S01]  /*0a10*/  LOP3.LUT R63, R5, R17, RZ, 0xfc, !PT ;  /* 0x00000011053f7212 */ /* 0x000fe200078efcff */
[----:B------:R-:W0:Y:S01]  /*0a20*/  LDGDEPBAR ;  /* 0x00000000000079af */ /* 0x000e220000000000 */
[----:B------:R-:W-:Y:S01]  /*0a30*/  IADD3 R60, P4, R60, 0x40, RZ ;  /* 0x000000403c3c7810 */ /* 0x000fe20007f9e0ff */
[----:B------:R-:W-:Y:S01]  /*0a40*/  CS2R R16, SRZ ;  /* 0x0000000000107805 */ /* 0x000fe2000001ff00 */
[----:B------:R-:W-:Y:S02]  /*0a50*/  IADD3 R0, P5, R0, 0x40, RZ ;  /* 0x0000004000007810 */ /* 0x000fe40007fbe0ff */
[----:B------:R-:W-:-:S02]  /*0a60*/  IADD3 R64, P3, R64, 0x40, RZ ;  /* 0x0000004040407810 */ /* 0x000fc40007f7e0ff */
[----:B------:R-:W-:Y:S01]  /*0a70*/  IADD3.X R2, RZ, c[0x0][0x164], R2, P4, P0 ;  /* 0x00005900ff027a10 */ /* 0x000fe200027e0402 */
[----:B---3--:R-:W-:Y:S01]  /*0a80*/  CS2R R14, SRZ ;  /* 0x00000000000e7805 */ /* 0x008fe2000001ff00 */
[----:B------:R-:W-:Y:S02]  /*0a90*/  IADD3.X R3, RZ, c[0x0][0x164], R3, P5, P2 ;  /* 0x00005900ff037a10 */ /* 0x000fe40002fe4403 */
[----:B-1----:R-:W-:Y:S02]  /*0aa0*/  IADD3.X R63, RZ, c[0x0][0x16c], R63, P3, P1 ;  /* 0x00005b00ff3f7a10 */ /* 0x002fe40001fe243f */
.L_x_0:
[----:B------:R-:W-:-:S04]  /*0ab0*/  DEPBAR.LE SB0, 0x0 ;  /* 0x000080000000791a */ /* 0x000fc80000000000 */
[----:B------:R-:W-:Y:S01]  /*0ac0*/  UIADD3 UR5, UR4, 0x1, URZ ;  /* 0x0000000104057890 */ /* 0x000fe2000fffe03f */
[----:B------:R-:W-:Y:S01]  /*0ad0*/  BAR.SYNC.DEFER_BLOCKING 0x0 ;  /* 0x0000000000007b1d */ /* 0x000fe20000010000 */
[----:B------:R-:W-:Y:S01]  /*0ae0*/  UISETP.GT.U32.AND UP0, UPT, UR4, 0x7ffffffe, UPT ;  /* 0x7ffffffe0400788c */ /* 0x000fe2000bf04070 */
[----:B------:R-:W-:-:S03]  /*0af0*/  ISETP.NE.U32.AND P0, PT, R67, 0x1fc0, PT ;  /* 0x00001fc04300780c */ /* 0x000fc60003f05070 */
[----:B------:R-:W-:Y:S01]  /*0b00*/  USEL UR4, UR5, URZ, UP0 ;  /* 0x0000003f05047287 */ /* 0x000fe20008000000 */
[----:B------:R-:W-:-:S03]  /*0b10*/  ISETP.NE.AND.EX P0, PT, R68, RZ, PT, P0 ;  /* 0x000000ff4400720c */ /* 0x000fc60003f05300 */
[----:B------:R-:W-:-:S06]  /*0b20*/  USHF.L.U32 UR5, UR4, 0xc, URZ ;  /* 0x0000000c04057899 */ /* 0x000fcc000800063f */
[----:B------:R-:W-:Y:S02]  /*0b30*/  LEA R20, R75, UR5, 0x1 ;  /* 0x000000054b147c11 */ /* 0x000fe4000f8e08ff */
[----:B------:R-:W-:Y:S02]  /*0b40*/  LEA R32, R73, UR5, 0x1 ;  /* 0x0000000549207c11 */ /* 0x000fe4000f8e08ff */
[----:B------:R-:W-:Y:S02]  /*0b50*/  LEA R77, R71, UR5, 0x1 ;  /* 0x00000005474d7c11 */ /* 0x000fe4000f8e08ff */
[----:B------:R-:W-:Y:S02]  /*0b60*/  LEA R36, R74, UR5, 0x1 ;  /* 0x000000054a247c11 */ /* 0x000fe4000f8e08ff */
[----:B------:R-:W-:Y:S01]  /*0b70*/  LEA R40, R72, UR5, 0x1 ;  /* 0x0000000548287c11 */ /* 0x000fe2000f8e08ff */
[----:B------:R-:W-:Y:S04]  /*0b80*/  LDSM.16.M88.4 R20, [R20] ;  /* 0x000000001414783b */ /* 0x000fe80000000200 */
[----:B------:R-:W1:Y:S04]  /*0b90*/  LDSM.16.M88.4 R8, [R77+0x1000] ;  /* 0x001000004d08783b */ /* 0x000e680000000200 */
[----:B------:R-:W2:Y:S04]  /*0ba0*/  LDSM.16.M88.4 R32, [R32] ;  /* 0x000000002020783b */ /* 0x000ea80000000200 */
[----:B------:R-:W3:Y:S04]  /*0bb0*/  LDSM.16.M88.4 R4, [R77+0x1400] ;  /* 0x001400004d04783b */ /* 0x000ee80000000200 */
[----:B------:R-:W4:Y:S04]  /*0bc0*/  LDSM.16.M88.4 R36, [R36] ;  /* 0x000000002424783b */ /* 0x000f280000000200 */
[----:B------:R-:W3:Y:S01]  /*0bd0*/  LDSM.16.M88.4 R40, [R40] ;  /* 0x000000002828783b */ /* 0x000ee20000000200 */
[-C--:B-1----:R-:W-:Y:S08]  /*0be0*/  HMMA.16816.F32.BF16 R56, R20, R8.reuse, R56 ;  /* 0x000000081438723c */ /* 0x082ff00000041838 */
[----:B--2---:R-:W-:Y:S07]  /*0bf0*/  HMMA.16816.F32.BF16 R48, R32, R8, R48 ;  /* 0x000000082030723c */ /* 0x004fee0000041830 */
[----:B------:R-:W-:Y:S01]  /*0c00*/  LEA R8, R70, UR5, 0x1 ;  /* 0x0000000546087c11 */ /* 0x000fe2000f8e08ff */
[-C--:B---3--:R-:W-:Y:S08]  /*0c10*/  HMMA.16816.F32.BF16 R52, R20, R4.reuse, R52 ;  /* 0x000000041434723c */ /* 0x088ff00000041834 */
[----:B------:R-:W-:Y:S08]  /*0c20*/  HMMA.16816.F32.BF16 R44, R32, R4, R44 ;  /* 0x00000004202c723c */ /* 0x000ff0000004182c */
[-C--:B----4-:R-:W-:Y:S08]  /*0c30*/  HMMA.16816.F32.BF16 R56, R36, R10.reuse, R56 ;  /* 0x0000000a2438723c */ /* 0x090ff00000041838 */
[----:B------:R-:W-:Y:S01]  /*0c40*/  HMMA.16816.F32.BF16 R48, R40, R10, R48 ;  /* 0x0000000a2830723c */ /* 0x000fe20000041830 */
[----:B------:R-:W1:Y:S07]  /*0c50*/  LDSM.16.M88.4 R8, [R8+0x1800] ;  /* 0x001800000808783b */ /* 0x000e6e0000000200 */
[-C--:B------:R-:W-:Y:S08]  /*0c60*/  HMMA.16816.F32.BF16 R52, R36, R6.reuse, R52 ;  /* 0x000000062434723c */ /* 0x080ff00000041834 */
[----:B------:R-:W-:Y:S01]  /*0c70*/  HMMA.16816.F32.BF16 R44, R40, R6, R44 ;  /* 0x00000006282c723c */ /* 0x000fe2000004182c */
[----:B------:R-:W2:Y:S07]  /*0c80*/  LDSM.16.M88.4 R4, [R77+0x1c00] ;  /* 0x001c00004d04783b */ /* 0x000eae0000000200 */
[-C--:B-1----:R-:W-:Y:S08]  /*0c90*/  HMMA.16816.F32.BF16 R28, R20, R8.reuse, R28 ;  /* 0x00000008141c723c */ /* 0x082ff0000004181c */
[----:B------:R-:W-:Y:S01]  /*0ca0*/  HMMA.16816.F32.BF16 R12, R32, R8, R12 ;  /* 0x00000008200c723c */ /* 0x000fe2000004180c */
[----:B------:R-:W-:Y:S06]  /*0cb0*/  BAR.SYNC.DEFER_BLOCKING 0x0 ;  /* 0x0000000000007b1d */ /* 0x000fec0000010000 */
[----:B------:R-:W-:Y:S01]  /*0cc0*/  IADD3 R8, P2, R67, R60, RZ ;  /* 0x0000003c43087210 */ /* 0x000fe20007f5e0ff */
[----:B--2---:R-:W-:Y:S04]  /*0cd0*/  HMMA.16816.F32.BF16 R24, R20, R4, R24 ;  /* 0x000000041418723c */ /* 0x004fe80000041818 */
[----:B------:R-:W-:-:S04]  /*0ce0*/  IMAD.X R9, R68, 0x1, R2, P2 ;  /* 0x0000000144097824 */ /* 0x000fc800010e0602 */
[----:B------:R-:W-:Y:S07]  /*0cf0*/  HMMA.16816.F32.BF16 R16, R32, R4, R16 ;  /* 0x000000042010723c */ /* 0x000fee0000041810 */
[----:B------:R-:W-:Y:S01]  /*0d00*/  IADD3 R4, P3, R67, R62, RZ ;  /* 0x0000003e43047210 */ /* 0x000fe20007f7e0ff */
[----:B------:R-:W-:Y:S04]  /*0d10*/  HMMA.16816.F32.BF16 R28, R36, R10, R28 ;  /* 0x0000000a241c723c */ /* 0x000fe8000004181c */
[----:B------:R-:W-:-:S04]  /*0d20*/  IMAD.X R5, R68, 0x1, R61, P3 ;  /* 0x0000000144057824 */ /* 0x000fc800018e063d */
[----:B------:R-:W-:Y:S07]  /*0d30*/  HMMA.16816.F32.BF16 R12, R40, R10, R12 ;  /* 0x0000000a280c723c */ /* 0x000fee000004180c */
[----:B------:R-:W-:Y:S01]  /*0d40*/  IADD3 R10, P1, R67, R0, RZ ;  /* 0x00000000430a7210 */ /* 0x000fe20007f3e0ff */
[----:B------:R-:W-:Y:S04]  /*0d50*/  HMMA.16816.F32.BF16 R24, R36, R6, R24 ;  /* 0x000000062418723c */ /* 0x000fe80000041818 */
[----:B------:R-:W-:-:S04]  /*0d60*/  IMAD.X R11, R68, 0x1, R3, P1 ;  /* 0x00000001440b7824 */ /* 0x000fc800008e0603 */
[----:B------:R-:W-:Y:S01]  /*0d70*/  HMMA.16816.F32.BF16 R16, R40, R6, R16 ;  /* 0x000000062810723c */ /* 0x000fe20000041810 */
[----:B------:R-:W-:Y:S01]  /*0d80*/  @!PT LDS RZ, [RZ] ;  /* 0x00000000fffff984 */ /* 0x000fe20000000800 */
[----:B------:R-:W-:Y:S01]  /*0d90*/  @!PT LDS RZ, [RZ] ;  /* 0x00000000fffff984 */ /* 0x000fe20000000800 */
[----:B------:R-:W-:Y:S01]  /*0da0*/  @!PT LDS RZ, [RZ] ;  /* 0x00000000fffff984 */ /* 0x000fe20000000800 */
[----:B------:R1:W-:Y:S04]  /*0db0*/  LDGSTS.E.BYPASS.128 [R76], [R10.64], P0 ;  /* 0x000000000a4c7fae */ /* 0x0003e80008101c46 */
[----:B------:R1:W-:Y:S02]  /*0dc0*/  LDGSTS.E.BYPASS.128 [R76+0x800], [R8.64], P0 ;  /* 0x00800000084c7fae */ /* 0x0003e40008101c46 */
[C---:B------:R-:W-:Y:S02]  /*0dd0*/  IADD3 R6, P1, R67.reuse, R64, RZ ;  /* 0x0000004043067210 */ /* 0x040fe40007f3e0ff */
[----:B------:R-:W0:Y:S03]  /*0de0*/  LDGDEPBAR ;  /* 0x00000000000079af */ /* 0x000e260000000000 */
[----:B------:R-:W-:Y:S01]  /*0df0*/  IMAD.X R7, R68, 0x1, R63, P1 ;  /* 0x0000000144077824 */ /* 0x000fe200008e063f */
[----:B------:R1:W-:Y:S04]  /*0e00*/  LDGSTS.E.BYPASS.128 [R76+0x1000], [R4.64], P0 ;  /* 0x01000000044c7fae */ /* 0x0003e80008101c46 */
[----:B------:R1:W-:Y:S01]  /*0e10*/  LDGSTS.E.BYPASS.128 [R76+0x1800], [R6.64], P0 ;  /* 0x01800000064c7fae */ /* 0x0003e20008101c46 */
[----:B------:R-:W-:-:S03]  /*0e20*/  IADD3 R67, P0, R67, 0x40, RZ ;  /* 0x0000004043437810 */ /* 0x000fc60007f1e0ff */
[----:B------:R-:W0:Y:S02]  /*0e30*/  LDGDEPBAR ;  /* 0x00000000000079af */ /* 0x000e240000000000 */
[----:B------:R-:W-:Y:S01]  /*0e40*/  IMAD.X R68, RZ, RZ, R68, P0 ;  /* 0x000000ffff447224 */ /* 0x000fe200000e0644 */
[----:B------:R-:W-:-:S04]  /*0e50*/  ISETP.NE.U32.AND P0, PT, R67, 0x2000, PT ;  /* 0x000020004300780c */ /* 0x000fc80003f05070 */
[----:B------:R-:W-:-:S13]  /*0e60*/  ISETP.NE.AND.EX P0, PT, R68, RZ, PT, P0 ;  /* 0x000000ff4400720c */ /* 0x000fda0003f05300 */
[----:B-1----:R-:W-:Y:S05]  /*0e70*/  @P0 BRA `(.L_x_0) ;  /* 0xfffffc3000000947 */ /* 0x002fea000383ffff */
[----:B------:R-:W-:Y:S01]  /*0e80*/  IMAD.SHL.U32 R2, R69, 0x10, RZ ;  /* 0x0000001045027824 */ /* 0x000fe200078e00ff */
[----:B------:R-:W-:-:S04]  /*0e90*/  DEPBAR.LE SB0, 0x0 ;  /* 0x000080000000791a */ /* 0x000fc80000000000 */
[C---:B------:R-:W-:Y:S01]  /*0ea0*/  IMAD.SHL.U32 R0, R69.reuse, 0x2, RZ ;  /* 0x0000000245007824 */ /* 0x040fe200078e00ff */
[----:B------:R-:W-:Y:S01]  /*0eb0*/  LOP3.LUT R3, R2, 0x5c0, RZ, 0xc0, !PT ;  /* 0x000005c002037812 */ /* 0x000fe200078ec0ff */
[----:B------:R-:W-:Y:S01]  /*0ec0*/  IMAD.SHL.U32 R22, R69, 0x8, RZ ;  /* 0x0000000845167824 */ /* 0x000fe200078e00ff */
[----:B------:R-:W-:Y:S02]  /*0ed0*/  SHF.R.U32.HI R7, RZ, 0x2, R69 ;  /* 0x00000002ff077819 */ /* 0x000fe40000011645 */
[----:B------:R-:W-:Y:S02]  /*0ee0*/  LOP3.LUT R0, R3, 0x6, R0, 0xf8, !PT ;  /* 0x0000000603007812 */ /* 0x000fe400078ef800 */
[----:B------:R-:W-:Y:S02]  /*0ef0*/  LOP3.LUT R2, R22, 0x3f8, RZ, 0xc0, !PT ;  /* 0x000003f816027812 */ /* 0x000fe400078ec0ff */
[----:B------:R-:W-:Y:S02]  /*0f00*/  LOP3.LUT R0, R0, 0x8, R7, 0xf8, !PT ;  /* 0x0000000800007812 */ /* 0x000fe400078ef807 */
[C---:B------:R-:W-:Y:S01]  /*0f10*/  LOP3.LUT R5, R2.reuse, 0x400, RZ, 0xfc, !PT ;  /* 0x0000040002057812 */ /* 0x040fe200078efcff */
[----:B------:R-:W-:Y:S01]  /*0f20*/  IMAD.SHL.U32 R7, R2, 0x2, RZ ;  /* 0x0000000202077824 */ /* 0x000fe200078e00ff */
[----:B------:R-:W-:Y:S01]  /*0f30*/  F2FP.BF16.PACK_AB R57, R57, R56 ;  /* 0x000000383939723e */ /* 0x000fe200000010ff */
[----:B------:R-:W-:Y:S01]  /*0f40*/  IMAD.SHL.U32 R0, R0, 0x2, RZ ;  /* 0x0000000200007824 */ /* 0x000fe200078e00ff */
[----:B------:R-:W-:-:S02]  /*0f50*/  SHF.R.U32.HI R6, RZ, 0x2, R5 ;  /* 0x00000002ff067819 */ /* 0x000fc40000011605 */
[C---:B------:R-:W-:Y:S02]  /*0f60*/  LOP3.LUT R5, R3.reuse, 0x200, RZ, 0xfc, !PT ;  /* 0x0000020003057812 */ /* 0x040fe400078efcff */
[----:B------:R-:W-:Y:S01]  /*0f70*/  LEA.HI R2, R3, R0, RZ, 0x1e ;  /* 0x0000000003027211 */ /* 0x000fe200078ff0ff */
[----:B------:R-:W-:Y:S01]  /*0f80*/  BAR.SYNC.DEFER_BLOCKING 0x0 ;  /* 0x0000000000007b1d */ /* 0x000fe20000010000 */
[----:B------:R-:W-:Y:S02]  /*0f90*/  F2FP.BF16.PACK_AB R59, R59, R58 ;  /* 0x0000003a3b3b723e */ /* 0x000fe400000010ff */
[----:B------:R-:W-:Y:S02]  /*0fa0*/  LEA.HI R0, R5, R0, RZ, 0x1e ;  /* 0x0000000005007211 */ /* 0x000fe400078ff0ff */
[----:B------:R-:W-:Y:S02]  /*0fb0*/  F2FP.BF16.PACK_AB R53, R53, R52 ;  /* 0x000000343535723e */ /* 0x000fe400000010ff */
[----:B------:R-:W-:-:S02]  /*0fc0*/  F2FP.BF16.PACK_AB R55, R55, R54 ;  /* 0x000000363737723e */ /* 0x000fc400000010ff */
[----:B------:R-:W-:Y:S02]  /*0fd0*/  F2FP.BF16.PACK_AB R29, R29, R28 ;  /* 0x0000001c1d1d723e */ /* 0x000fe400000010ff */
[----:B------:R-:W-:Y:S02]  /*0fe0*/  F2FP.BF16.PACK_AB R31, R31, R30 ;  /* 0x0000001e1f1f723e */ /* 0x000fe400000010ff */
[----:B------:R-:W-:Y:S02]  /*0ff0*/  F2FP.BF16.PACK_AB R25, R25, R24 ;  /* 0x000000181919723e */ /* 0x000fe400000010ff */
[----:B------:R-:W-:Y:S02]  /*1000*/  F2FP.BF16.PACK_AB R27, R27, R26 ;  /* 0x0000001a1b1b723e */ /* 0x000fe400000010ff */
[----:B------:R-:W-:Y:S02]  /*1010*/  LOP3.LUT R4, R69, 0x78, RZ, 0xc0, !PT ;  /* 0x0000007845047812 */ /* 0x000fe400078ec0ff */
[----:B------:R-:W-:-:S02]  /*1020*/  LOP3.LUT R6, R6, 0x1f0, RZ, 0xc0, !PT ;  /* 0x000001f006067812 */ /* 0x000fc400078ec0ff */
[----:B------:R-:W-:Y:S01]  /*1030*/  F2FP.BF16.PACK_AB R21, R13, R12 ;  /* 0x0000000c0d15723e */ /* 0x000fe200000010ff */
[----:B------:R-:W-:Y:S01]  /*1040*/  IMAD R12, R4, 0x2, R7 ;  /* 0x00000002040c7824 */ /* 0x000fe200078e0207 */
[----:B------:R-:W-:Y:S01]  /*1050*/  F2FP.BF16.PACK_AB R49, R49, R48 ;  /* 0x000000303131723e */ /* 0x000fe200000010ff */
[----:B------:R-:W-:Y:S01]  /*1060*/  STS [R2], R57 ;  /* 0x0000003902007388 */ /* 0x000fe20000000800 */
[----:B------:R-:W-:Y:S01]  /*1070*/  IMAD.IADD R20, R7, 0x1, R6 ;  /* 0x0000000107147824 */ /* 0x000fe200078e0206 */
[----:B------:R-:W-:Y:S02]  /*1080*/  F2FP.BF16.PACK_AB R51, R51, R50 ;  /* 0x000000323333723e */ /* 0x000fe400000010ff */
[----:B------:R-:W-:Y:S01]  /*1090*/  STS [R0+0x400], R59 ;  /* 0x0004003b00007388 */ /* 0x000fe20000000800 */
[----:B------:R-:W-:Y:S02]  /*10a0*/  F2FP.BF16.PACK_AB R45, R45, R44 ;  /* 0x0000002c2d2d723e */ /* 0x000fe400000010ff */
[----:B------:R-:W-:Y:S01]  /*10b0*/  F2FP.BF16.PACK_AB R47, R47, R46 ;  /* 0x0000002e2f2f723e */ /* 0x000fe200000010ff */
[----:B------:R-:W-:Y:S01]  /*10c0*/  STS [R2+0x20], R53 ;  /* 0x0000203502007388 */ /* 0x000fe20000000800 */
[----:B------:R-:W-:-:S02]  /*10d0*/  F2FP.BF16.PACK_AB R23, R15, R14 ;  /* 0x0000000e0f17723e */ /* 0x000fc400000010ff */
[----:B------:R-:W-:Y:S01]  /*10e0*/  F2FP.BF16.PACK_AB R17, R17, R16 ;  /* 0x000000101111723e */ /* 0x000fe200000010ff */
[----:B------:R-:W-:Y:S01]  /*10f0*/  STS [R0+0x420], R55 ;  /* 0x0004203700007388 */ /* 0x000fe20000000800 */
[----:B------:R-:W-:Y:S02]  /*1100*/  F2FP.BF16.PACK_AB R19, R19, R18 ;  /* 0x000000121313723e */ /* 0x000fe400000010ff */
[----:B------:R-:W-:Y:S01]  /*1110*/  SHF.R.U32.HI R3, RZ, 0x3, R69 ;  /* 0x00000003ff037819 */ /* 0x000fe20000011645 */
[----:B------:R-:W-:Y:S01]  /*1120*/  STS [R2+0x40], R29 ;  /* 0x0000401d02007388 */ /* 0x000fe20000000800 */
[----:B------:R-:W-:Y:S02]  /*1130*/  LOP3.LUT R65, R65, 0x38, R22, 0xf8, !PT ;  /* 0x0000003841417812 */ /* 0x000fe400078ef816 */
[----:B------:R-:W-:Y:S01]  /*1140*/  SGXT.U32 R3, R3, 0x4 ;  /* 0x000000040303781a */ /* 0x000fe20000000000 */
[----:B------:R-:W-:Y:S01]  /*1150*/  STS [R0+0x440], R31 ;  /* 0x0004401f00007388 */ /* 0x000fe20000000800 */
[----:B------:R-:W-:-:S02]  /*1160*/  ISETP.GE.AND P0, PT, R65, 0x1000, PT ;  /* 0x000010004100780c */ /* 0x000fc40003f06270 */
[----:B------:R-:W-:Y:S01]  /*1170*/  LOP3.LUT R66, R3, R66, RZ, 0xfc, !PT ;  /* 0x0000004203427212 */ /* 0x000fe200078efcff */
[----:B------:R1:W-:Y:S03]  /*1180*/  STS [R2+0x60], R25 ;  /* 0x0000601902007388 */ /* 0x0003e60000000800 */
[C---:B------:R-:W-:Y:S01]  /*1190*/  LOP3.LUT R16, R66.reuse, 0x10, RZ, 0xfc, !PT ;  /* 0x0000001042107812 */ /* 0x040fe200078efcff */
[----:B------:R-:W-:Y:S04]  /*11a0*/  STS [R0+0x460], R27 ;  /* 0x0004601b00007388 */ /* 0x000fe80000000800 */
[----:B------:R-:W-:Y:S01]  /*11b0*/  BAR.SYNC.DEFER_BLOCKING 0x0 ;  /* 0x0000000000007b1d */ /* 0x000fe20000010000 */
[----:B------:R-:W-:Y:S01]  /*11c0*/  ISETP.LT.AND P1, PT, R66, 0x200, !P0 ;  /* 0x000002004200780c */ /* 0x000fe20004721270 */
[----:B-1----:R-:W-:Y:S01]  /*11d0*/  IMAD.MOV.U32 R25, RZ, RZ, 0x2 ;  /* 0x00000002ff197424 */ /* 0x002fe200078e00ff */
[----:B------:R-:W-:Y:S01]  /*11e0*/  ISETP.LT.AND P2, PT, R16, 0x200, !P0 ;  /* 0x000002001000780c */ /* 0x000fe20004741270 */
[----:B------:R-:W-:-:S02]  /*11f0*/  IMAD R3, R66, 0x1000, R65 ;  /* 0x0000100042037824 */ /* 0x000fc400078e0241 */
[----:B------:R-:W-:Y:S01]  /*1200*/  IMAD R16, R16, 0x1000, R65 ;  /* 0x0000100010107824 */ /* 0x000fe200078e0241 */
[----:B------:R-:W1:Y:S04]  /*1210*/  LDS.128 R4, [R12] ;  /* 0x000000000c047984 */ /* 0x000e680000000c00 */
[----:B------:R-:W2:Y:S04]  /*1220*/  LDS.128 R8, [R20+0x800] ;  /* 0x0008000014087984 */ /* 0x000ea80000000c00 */
[----:B------:R-:W-:Y:S06]  /*1230*/  BAR.SYNC.DEFER_BLOCKING 0x0 ;  /* 0x0000000000007b1d */ /* 0x000fec0000010000 */
[----:B------:R-:W-:Y:S04]  /*1240*/  STS [R2], R49 ;  /* 0x0000003102007388 */ /* 0x000fe80000000800 */
[----:B------:R-:W-:Y:S04]  /*1250*/  STS [R0+0x400], R51 ;  /* 0x0004003300007388 */ /* 0x000fe80000000800 */
[----:B------:R-:W-:Y:S04]  /*1260*/  STS [R2+0x20], R45 ;  /* 0x0000202d02007388 */ /* 0x000fe80000000800 */
[----:B------:R-:W-:Y:S04]  /*1270*/  STS [R0+0x420], R47 ;  /* 0x0004202f00007388 */ /* 0x000fe80000000800 */
[----:B------:R-:W-:Y:S04]  /*1280*/  STS [R2+0x40], R21 ;  /* 0x0000401502007388 */ /* 0x000fe80000000800 */
[----:B------:R-:W-:Y:S04]  /*1290*/  STS [R0+0x440], R23 ;  /* 0x0004401700007388 */ /* 0x000fe80000000800 */
[----:B------:R3:W-:Y:S04]  /*12a0*/  STS [R2+0x60], R17 ;  /* 0x0000601102007388 */ /* 0x0007e80000000800 */
[----:B------:R4:W-:Y:S04]  /*12b0*/  STS [R0+0x460], R19 ;  /* 0x0004601300007388 */ /* 0x0009e80000000800 */
[----:B------:R-:W-:Y:S01]  /*12c0*/  BAR.SYNC.DEFER_BLOCKING 0x0 ;  /* 0x0000000000007b1d */ /* 0x000fe20000010000 */
[----:B---3--:R-:W-:Y:S01]  /*12d0*/  LOP3.LUT R2, R66, 0x20, RZ, 0xfc, !PT ;  /* 0x0000002042027812 */ /* 0x008fe200078efcff */
[----:B------:R-:W-:Y:S01]  /*12e0*/  IMAD.WIDE R16, R16, R25, c[0x0][0x170] ;  /* 0x00005c0010107625 */ /* 0x000fe200078e0219 */
[----:B----4-:R-:W-:-:S03]  /*12f0*/  LOP3.LUT R0, R66, 0x30, RZ, 0xfc, !PT ;  /* 0x0000003042007812 */ /* 0x010fc600078efcff */
[C---:B------:R-:W-:Y:S01]  /*1300*/  IMAD R18, R2.reuse, 0x1000, R65 ;  /* 0x0000100002127824 */ /* 0x040fe200078e0241 */
[----:B------:R-:W-:Y:S01]  /*1310*/  ISETP.LT.AND P3, PT, R2, 0x200, !P0 ;  /* 0x000002000200780c */ /* 0x000fe20004761270 */
[----:B------:R-:W-:Y:S01]  /*1320*/  IMAD.WIDE R2, R3, R25, c[0x0][0x170] ;  /* 0x00005c0003027625 */ /* 0x000fe200078e0219 */
[----:B------:R-:W-:-:S03]  /*1330*/  ISETP.LT.AND P0, PT, R0, 0x200, !P0 ;  /* 0x000002000000780c */ /* 0x000fc60004701270 */
[----:B------:R-:W-:Y:S01]  /*1340*/  IMAD.WIDE R18, R18, R25, c[0x0][0x170] ;  /* 0x00005c0012127625 */ /* 0x000fe200078e0219 */
[----:B------:R-:W3:Y:S04]  /*1350*/  LDS.128 R12, [R12] ;  /* 0x000000000c0c7984 */ /* 0x000ee80000000c00 */
[----:B-1----:R1:W-:Y:S04]  /*1360*/  @P1 STG.E.128 [R2.64], R4 ;  /* 0x0000000402001986 */ /* 0x0023e8000c101d06 */
[----:B--2---:R1:W-:Y:S04]  /*1370*/  @P2 STG.E.128 [R16.64], R8 ;  /* 0x0000000810002986 */ /* 0x0043e8000c101d06 */
[----:B---3--:R1:W-:Y:S01]  /*1380*/  @P3 STG.E.128 [R18.64], R12 ;  /* 0x0000000c12003986 */ /* 0x0083e2000c101d06 */
[----:B------:R-:W-:Y:S05]  /*1390*/  @!P0 EXIT ;  /* 0x000000000000894d */ /* 0x000fea0003800000 */
[----:B------:R-:W2:Y:S01]  /*13a0*/  LDS.128 R20, [R20+0x800] ;  /* 0x0008000014147984 */ /* 0x000ea20000000c00 */
[----:B-1----:R-:W-:-:S04]  /*13b0*/  IMAD R2, R0, 0x1000, R65 ;  /* 0x0000100000027824 */ /* 0x002fc800078e0241 */
[----:B------:R-:W-:-:S05]  /*13c0*/  IMAD.WIDE R2, R2, R25, c[0x0][0x170] ;  /* 0x00005c0002027625 */ /* 0x000fca00078e0219 */
[----:B--2---:R-:W-:Y:S01]  /*13d0*/  STG.E.128 [R2.64], R20 ;  /* 0x0000001402007986 */ /* 0x004fe2000c101d06 */
[----:B------:R-:W-:Y:S05]  /*13e0*/  EXIT ;  /* 0x000000000000794d */ /* 0x000fea0003800000 */
.L_x_1:
[----:B------:R-:W-:-:S00]  /*13f0*/  BRA `(.L_x_1) ;  /* 0xfffffff000007947 */ /* 0x000fc0000383ffff */
[----:B------:R-:W-:-:S00]  /*1400*/  NOP ;  /* 0x0000000000007918 */ /* 0x000fc00000000000 */
[----:B------:R-:W-:-:S00]  /*1410*/  NOP ;  /* 0x0000000000007918 */ /* 0x000fc00000000000 */
[----:B------:R-:W-:-:S00]  /*1420*/  NOP ;  /* 0x0000000000007918 */ /* 0x000fc00000000000 */
[----:B------:R-:W-:-:S00]  /*1430*/  NOP ;  /* 0x0000000000007918 */ /* 0x000fc00000000000 */
[----:B------:R-:W-:-:S00]  /*1440*/  NOP ;  /* 0x0000000000007918 */ /* 0x000fc00000000000 */
[----:B------:R-:W-:-:S00]  /*1450*/  NOP ;  /* 0x0000000000007918 */ /* 0x000fc00000000000 */
[----:B------:R-:W-:-:S00]  /*1460*/  NOP ;  /* 0x0000000000007918 */ /* 0x000fc00000000000 */
[----:B------:R-:W-:-:S00]  /*1470*/  NOP ;  /* 0x0000000000007918 */ /* 0x000fc00000000000 */
.L_x_2:


//--------------------- .nv.shared.triton_mm      --------------------------
	.section	.nv.shared.triton_mm,"aw",@nobits
	.sectionflags	@""
	.align	16
